	.version 1.1
	.target compute_10, map_f64_to_f32
	// compiled with /home/mmurphy/sw/compiler/gpgpu/open64/src/targia3264_nvisa/lib//be
	// nvopencc built on 2008-02-15

	.reg .u32 %ra<17>;
	.reg .u64 %rda<17>;
	.reg .f32 %fa<17>;
	.reg .f64 %fda<17>;
	.reg .u32 %rv<5>;
	.reg .u64 %rdv<5>;
	.reg .f32 %fv<5>;
	.reg .f64 %fdv<5>;


	//-----------------------------------------------------------
	// Compiling unroll.i (/tmp/ccBI#.jKPsSA)
	//-----------------------------------------------------------

	//-----------------------------------------------------------
	// Options:
	//-----------------------------------------------------------
	//  Target:ptx, ISA:compute_10, Endian:little, Pointer Size:64
	//  -O3	(Optimization level)
	//  -g0	(Debug level)
	//  -m2	(Report advisories)
	//-----------------------------------------------------------

	.file	1	"unroll.i"

	.global .s32 sum;

	.entry test0
	{
	.reg .u32 %r<5>;
	.loc	1	4	0
$LBB1_test0:
	.loc	1	7	0
	ld.global.s32 	%r1, [sum];    	// id:14 sum+0x0
	add.s32 	%r2, %r1, 2;         	// 
	add.s32 	%r2, %r2, 6;         	// 
	add.s32 	%r2, %r2, 12;        	// 
	add.s32 	%r2, %r2, 20;        	// 
	add.s32 	%r2, %r2, 30;        	// 
	add.s32 	%r3, %r2, 98;        	// 
	st.global.s32 	[sum], %r3;    	// id:14 sum+0x0
	.loc	1	9	0
	exit;                         	// 
$LDWend_test0:
	} // test0

	.entry test1
	{
	.reg .u32 %r<5>;
	.loc	1	12	0
$LBB1_test1:
	.loc	1	15	0
	ld.global.s32 	%r1, [sum];    	// id:14 sum+0x0
	add.s32 	%r2, %r1, 2;         	// 
	add.s32 	%r2, %r2, 6;         	// 
	add.s32 	%r2, %r2, 12;        	// 
	add.s32 	%r2, %r2, 20;        	// 
	add.s32 	%r2, %r2, 30;        	// 
	add.s32 	%r3, %r2, 98;        	// 
	st.global.s32 	[sum], %r3;    	// id:14 sum+0x0
	.loc	1	17	0
	exit;                         	// 
$LDWend_test1:
	} // test1

	.entry test2
	{
	.reg .u32 %r<7>;
	.reg .pred %p<3>;
	.loc	1	20	0
$LBB1_test2:
	.loc	1	24	0
	ld.global.s32 	%r1, [sum];    	// id:14 sum+0x0
	mov.s32 	%r2, 0;              	// 
$Lt_2_7:
 //<loop> Loop body line 24, nesting depth: 1, iterations: 8
	.loc	1	23	0
	mul.lo.s32 	%r3, %r2, %r2;    	// 
	add.s32 	%r4, %r2, %r3;       	// 
	add.s32 	%r1, %r1, %r4;       	// 
	add.s32 	%r2, %r2, 1;         	// 
	mov.s32 	%r5, 8;              	// 
	setp.ne.s32 	%p1, %r2, %r5;   	// 
	@%p1 bra 	$Lt_2_7;            	// 
	st.global.s32 	[sum], %r1;    	// id:14 sum+0x0
	.loc	1	25	0
	exit;                         	// 
$LDWend_test2:
	} // test2

	.entry test3
	{
	.reg .u16 %rh<4>;
	.reg .u32 %r<9>;
	.reg .pred %p<3>;
	.loc	1	28	0
$LBB1_test3:
	.loc	1	24	0
	mov.s16 	%rh1, 1;             	// 
	ld.global.s32 	%r1, [sum];    	// id:14 sum+0x0
	mov.s32 	%r2, 0;              	// 
$Lt_3_7:
 //<loop> Loop body line 24, nesting depth: 1, iterations: 4
	.loc	1	31	0
	mul.lo.s32 	%r3, %r2, %r2;    	// 
	add.s32 	%r4, %r2, %r3;       	// 
	add.s32 	%r1, %r1, %r4;       	// 
	mul.wide.s16 	%r5, %rh1, %rh1;	// 
	add.s32 	%r6, %r2, %r5;       	// 
	add.s32 	%r7, %r1, %r6;       	// 
	add.s32 	%r1, %r7, 1;         	// 
	add.s32 	%r2, %r2, 2;         	// 
	add.s16 	%rh1, %rh1, 2;       	// 
	mov.s16 	%rh2, 9;             	// 
	setp.ne.s16 	%p1, %rh1, %rh2; 	// 
	@%p1 bra 	$Lt_3_7;            	// 
	st.global.s32 	[sum], %r1;    	// id:14 sum+0x0
	.loc	1	33	0
	exit;                         	// 
$LDWend_test3:
	} // test3

	.entry test4
	{
	.reg .u32 %r<5>;
	.loc	1	36	0
$LBB1_test4:
	.loc	1	39	0
	ld.global.s32 	%r1, [sum];    	// id:14 sum+0x0
	add.s32 	%r2, %r1, 72;        	// 
	add.s32 	%r2, %r2, 30;        	// 
	add.s32 	%r3, %r2, 6;         	// 
	st.global.s32 	[sum], %r3;    	// id:14 sum+0x0
	.loc	1	41	0
	exit;                         	// 
$LDWend_test4:
	} // test4



// ===== COMPILED SASS (sm_100) =====

	.target	sm_100

	.elftype	@"ET_EXEC"


//--------------------- .note.nv.tkinfo           --------------------------
	.section	.note.nv.tkinfo,"",@"SHT_NOTE"
	.sectionflags	@"SHF_NOTE_NV_TKINFO"
	.tkinfo
        /*0018*/ 	.word	0x00000002
        /*0030*/ 	.string	""
        /*0030*/ 	.string	"ptxas"
        /*0030*/ 	.string	"Cuda compilation tools, release 13.0, V13.0.88"
        /*0030*/ 	.string	"Build cuda_13.0.r13.0/compiler.36424714_0"
        /*0030*/ 	.string	"-arch sm_100 "



//--------------------- .note.nv.cuinfo           --------------------------
	.section	.note.nv.cuinfo,"",@"SHT_NOTE"
	.sectionflags	@"SHF_NOTE_NV_CUINFO"
        /*0018*/ 	.short	0x0002
        /*001a*/ 	.short	0x000a
        /*001c*/ 	.short	0x0082
	.zero		2


//--------------------- .nv.info                  --------------------------
	.section	.nv.info,"",@"SHT_CUDA_INFO"
	.align	4


	//----- nvinfo : EIATTR_REGCOUNT
	.align		4
        /*0000*/ 	.byte	0x04, 0x2f
        /*0002*/ 	.short	(.L_2 - .L_1)
	.align		4
.L_1:
        /*0004*/ 	.word	index@(test0)
        /*0008*/ 	.word	0x00000006


	//----- nvinfo : EIATTR_FRAME_SIZE
	.align		4
.L_2:
        /*000c*/ 	.byte	0x04, 0x11
        /*000e*/ 	.short	(.L_4 - .L_3)
	.align		4
.L_3:
        /*0010*/ 	.word	index@(test0)
        /*0014*/ 	.word	0x00000000


	//----- nvinfo : EIATTR_REGCOUNT
	.align		4
.L_4:
        /*0018*/ 	.byte	0x04, 0x2f
        /*001a*/ 	.short	(.L_6 - .L_5)
	.align		4
.L_5:
        /*001c*/ 	.word	index@(test1)
        /*0020*/ 	.word	0x00000006


	//----- nvinfo : EIATTR_FRAME_SIZE
	.align		4
.L_6:
        /*0024*/ 	.byte	0x04, 0x11
        /*0026*/ 	.short	(.L_8 - .L_7)
	.align		4
.L_7:
        /*0028*/ 	.word	index@(test1)
        /*002c*/ 	.word	0x00000000


	//----- nvinfo : EIATTR_REGCOUNT
	.align		4
.L_8:
        /*0030*/ 	.byte	0x04, 0x2f
        /*0032*/ 	.short	(.L_10 - .L_9)
	.align		4
.L_9:
        /*0034*/ 	.word	index@(test2)
        /*0038*/ 	.word	0x00000006


	//----- nvinfo : EIATTR_FRAME_SIZE
	.align		4
.L_10:
        /*003c*/ 	.byte	0x04, 0x11
        /*003e*/ 	.short	(.L_12 - .L_11)
	.align		4
.L_11:
        /*0040*/ 	.word	index@(test2)
        /*0044*/ 	.word	0x00000000


	//----- nvinfo : EIATTR_REGCOUNT
	.align		4
.L_12:
        /*0048*/ 	.byte	0x04, 0x2f
        /*004a*/ 	.short	(.L_14 - .L_13)
	.align		4
.L_13:
        /*004c*/ 	.word	index@(test3)
        /*0050*/ 	.word	0x0000000a


	//----- nvinfo : EIATTR_FRAME_SIZE
	.align		4
.L_14:
        /*0054*/ 	.byte	0x04, 0x11
        /*0056*/ 	.short	(.L_16 - .L_15)
	.align		4
.L_15:
        /*0058*/ 	.word	index@(test3)
        /*005c*/ 	.word	0x00000000


	//----- nvinfo : EIATTR_REGCOUNT
	.align		4
.L_16:
        /*0060*/ 	.byte	0x04, 0x2f
        /*0062*/ 	.short	(.L_18 - .L_17)
	.align		4
.L_17:
        /*0064*/ 	.word	index@(test4)
        /*0068*/ 	.word	0x00000006


	//----- nvinfo : EIATTR_FRAME_SIZE
	.align		4
.L_18:
        /*006c*/ 	.byte	0x04, 0x11
        /*006e*/ 	.short	(.L_20 - .L_19)
	.align		4
.L_19:
        /*0070*/ 	.word	index@(test4)
        /*0074*/ 	.word	0x00000000


	//----- nvinfo : EIATTR_MIN_STACK_SIZE
	.align		4
.L_20:
        /*0078*/ 	.byte	0x04, 0x12
        /*007a*/ 	.short	(.L_22 - .L_21)
	.align		4
.L_21:
        /*007c*/ 	.word	index@(test4)
        /*0080*/ 	.word	0x00000000


	//----- nvinfo : EIATTR_MIN_STACK_SIZE
	.align		4
.L_22:
        /*0084*/ 	.byte	0x04, 0x12
        /*0086*/ 	.short	(.L_24 - .L_23)
	.align		4
.L_23:
        /*0088*/ 	.word	index@(test3)
        /*008c*/ 	.word	0x00000000


	//----- nvinfo : EIATTR_MIN_STACK_SIZE
	.align		4
.L_24:
        /*0090*/ 	.byte	0x04, 0x12
        /*0092*/ 	.short	(.L_26 - .L_25)
	.align		4
.L_25:
        /*0094*/ 	.word	index@(test2)
        /*0098*/ 	.word	0x00000000


	//----- nvinfo : EIATTR_MIN_STACK_SIZE
	.align		4
.L_26:
        /*009c*/ 	.byte	0x04, 0x12
        /*009e*/ 	.short	(.L_28 - .L_27)
	.align		4
.L_27:
        /*00a0*/ 	.word	index@(test1)
        /*00a4*/ 	.word	0x00000000


	//----- nvinfo : EIATTR_MIN_STACK_SIZE
	.align		4
.L_28:
        /*00a8*/ 	.byte	0x04, 0x12
        /*00aa*/ 	.short	(.L_30 - .L_29)
	.align		4
.L_29:
        /*00ac*/ 	.word	index@(test0)
        /*00b0*/ 	.word	0x00000000
.L_30:


//--------------------- .nv.compat                --------------------------
	.section	.nv.compat,"",@"SHT_CUDA_COMPAT_INFO"
	.align	4
        /*0000*/ 	.byte	0x02, 0x09, 0x00, 0x00, 0x02, 0x02, 0x01, 0x00, 0x02, 0x05, 0x05, 0x00, 0x03, 0x07, 0x01, 0x01
        /*0010*/ 	.byte	0x02, 0x03, 0x00, 0x00, 0x02, 0x06, 0x01, 0x00, 0x04, 0x0b, 0x08, 0x00, 0x09, 0x00, 0x00, 0x00
        /*0020*/ 	.byte	0x00, 0x00, 0x00, 0x00


//--------------------- .nv.info.test4            --------------------------
	.section	.nv.info.test4,"",@"SHT_CUDA_INFO"
	.sectionflags	@""
	.align	4


	//----- nvinfo : EIATTR_CUDA_API_VERSION
	.align		4
        /*0000*/ 	.byte	0x04, 0x37
        /*0002*/ 	.short	(.L_32 - .L_31)
.L_31:
        /*0004*/ 	.word	0x00000082


	//----- nvinfo : EIATTR_SPARSE_MMA_MASK
	.align		4
.L_32:
        /*0008*/ 	.byte	0x03, 0x50
        /*000a*/ 	.short	0x0000


	//----- nvinfo : EIATTR_MAXREG_COUNT
	.align		4
        /*000c*/ 	.byte	0x03, 0x1b
        /*000e*/ 	.short	0x00ff


	//----- nvinfo : EIATTR_MERCURY_ISA_VERSION
	.align		4
        /*0010*/ 	.byte	0x03, 0x5f
        /*0012*/ 	.short	0x0101


	//----- nvinfo : EIATTR_VRC_CTA_INIT_COUNT
	.align		4
        /*0014*/ 	.byte	0x02, 0x4a
	.zero		1
	.zero		1


	//----- nvinfo : EIATTR_EXIT_INSTR_OFFSETS
	.align		4
        /*0018*/ 	.byte	0x04, 0x1c
        /*001a*/ 	.short	(.L_34 - .L_33)


	//   ....[0]....
.L_33:
        /*001c*/ 	.word	0x00000050


	//----- nvinfo : EIATTR_SW_WAR
	.align		4
.L_34:
        /*0020*/ 	.byte	0x04, 0x36
        /*0022*/ 	.short	(.L_36 - .L_35)
.L_35:
        /*0024*/ 	.word	0x00000008
.L_36:


//--------------------- .nv.info.test3            --------------------------
	.section	.nv.info.test3,"",@"SHT_CUDA_INFO"
	.sectionflags	@""
	.align	4


	//----- nvinfo : EIATTR_CUDA_API_VERSION
	.align		4
        /*0000*/ 	.byte	0x04, 0x37
        /*0002*/ 	.short	(.L_38 - .L_37)
.L_37:
        /*0004*/ 	.word	0x00000082


	//----- nvinfo : EIATTR_SPARSE_MMA_MASK
	.align		4
.L_38:
        /*0008*/ 	.byte	0x03, 0x50
        /*000a*/ 	.short	0x0000


	//----- nvinfo : EIATTR_MAXREG_COUNT
	.align		4
        /*000c*/ 	.byte	0x03, 0x1b
        /*000e*/ 	.short	0x00ff


	//----- nvinfo : EIATTR_MERCURY_ISA_VERSION
	.align		4
        /*0010*/ 	.byte	0x03, 0x5f
        /*0012*/ 	.short	0x0101


	//----- nvinfo : EIATTR_VRC_CTA_INIT_COUNT
	.align		4
        /*0014*/ 	.byte	0x02, 0x4a
	.zero		1
	.zero		1


	//----- nvinfo : EIATTR_EXIT_INSTR_OFFSETS
	.align		4
        /*0018*/ 	.byte	0x04, 0x1c
        /*001a*/ 	.short	(.L_40 - .L_39)


	//   ....[0]....
.L_39:
        /*001c*/ 	.word	0x00000110


	//----- nvinfo : EIATTR_SW_WAR
	.align		4
.L_40:
        /*0020*/ 	.byte	0x04, 0x36
        /*0022*/ 	.short	(.L_42 - .L_41)
.L_41:
        /*0024*/ 	.word	0x00000008
.L_42:


//--------------------- .nv.info.test2            --------------------------
	.section	.nv.info.test2,"",@"SHT_CUDA_INFO"
	.sectionflags	@""
	.align	4


	//----- nvinfo : EIATTR_CUDA_API_VERSION
	.align		4
        /*0000*/ 	.byte	0x04, 0x37
        /*0002*/ 	.short	(.L_44 - .L_43)
.L_43:
        /*0004*/ 	.word	0x00000082


	//----- nvinfo : EIATTR_SPARSE_MMA_MASK
	.align		4
.L_44:
        /*0008*/ 	.byte	0x03, 0x50
        /*000a*/ 	.short	0x0000


	//----- nvinfo : EIATTR_MAXREG_COUNT
	.align		4
        /*000c*/ 	.byte	0x03, 0x1b
        /*000e*/ 	.short	0x00ff


	//----- nvinfo : EIATTR_MERCURY_ISA_VERSION
	.align		4
        /*0010*/ 	.byte	0x03, 0x5f
        /*0012*/ 	.short	0x0101


	//----- nvinfo : EIATTR_VRC_CTA_INIT_COUNT
	.align		4
        /*0014*/ 	.byte	0x02, 0x4a
	.zero		1
	.zero		1


	//----- nvinfo : EIATTR_EXIT_INSTR_OFFSETS
	.align		4
        /*0018*/ 	.byte	0x04, 0x1c
        /*001a*/ 	.short	(.L_46 - .L_45)


	//   ....[0]....
.L_45:
        /*001c*/ 	.word	0x00000050


	//----- nvinfo : EIATTR_SW_WAR
	.align		4
.L_46:
        /*0020*/ 	.byte	0x04, 0x36
        /*0022*/ 	.short	(.L_48 - .L_47)
.L_47:
        /*0024*/ 	.word	0x00000008
.L_48:


//--------------------- .nv.info.test1            --------------------------
	.section	.nv.info.test1,"",@"SHT_CUDA_INFO"
	.sectionflags	@""
	.align	4


	//----- nvinfo : EIATTR_CUDA_API_VERSION
	.align		4
        /*0000*/ 	.byte	0x04, 0x37
        /*0002*/ 	.short	(.L_50 - .L_49)
.L_49:
        /*0004*/ 	.word	0x00000082


	//----- nvinfo : EIATTR_SPARSE_MMA_MASK
	.align		4
.L_50:
        /*0008*/ 	.byte	0x03, 0x50
        /*000a*/ 	.short	0x0000


	//----- nvinfo : EIATTR_MAXREG_COUNT
	.align		4
        /*000c*/ 	.byte	0x03, 0x1b
        /*000e*/ 	.short	0x00ff


	//----- nvinfo : EIATTR_MERCURY_ISA_VERSION
	.align		4
        /*0010*/ 	.byte	0x03, 0x5f
        /*0012*/ 	.short	0x0101


	//----- nvinfo : EIATTR_VRC_CTA_INIT_COUNT
	.align		4
        /*0014*/ 	.byte	0x02, 0x4a
	.zero		1
	.zero		1


	//----- nvinfo : EIATTR_EXIT_INSTR_OFFSETS
	.align		4
        /*0018*/ 	.byte	0x04, 0x1c
        /*001a*/ 	.short	(.L_52 - .L_51)


	//   ....[0]....
.L_51:
        /*001c*/ 	.word	0x00000050


	//----- nvinfo : EIATTR_SW_WAR
	.align		4
.L_52:
        /*0020*/ 	.byte	0x04, 0x36
        /*0022*/ 	.short	(.L_54 - .L_53)
.L_53:
        /*0024*/ 	.word	0x00000008
.L_54:


//--------------------- .nv.info.test0            --------------------------
	.section	.nv.info.test0,"",@"SHT_CUDA_INFO"
	.sectionflags	@""
	.align	4


	//----- nvinfo : EIATTR_CUDA_API_VERSION
	.align		4
        /*0000*/ 	.byte	0x04, 0x37
        /*0002*/ 	.short	(.L_56 - .L_55)
.L_55:
        /*0004*/ 	.word	0x00000082


	//----- nvinfo : EIATTR_SPARSE_MMA_MASK
	.align		4
.L_56:
        /*0008*/ 	.byte	0x03, 0x50
        /*000a*/ 	.short	0x0000


	//----- nvinfo : EIATTR_MAXREG_COUNT
	.align		4
        /*000c*/ 	.byte	0x03, 0x1b
        /*000e*/ 	.short	0x00ff


	//----- nvinfo : EIATTR_MERCURY_ISA_VERSION
	.align		4
        /*0010*/ 	.byte	0x03, 0x5f
        /*0012*/ 	.short	0x0101


	//----- nvinfo : EIATTR_VRC_CTA_INIT_COUNT
	.align		4
        /*0014*/ 	.byte	0x02, 0x4a
	.zero		1
	.zero		1


	//----- nvinfo : EIATTR_EXIT_INSTR_OFFSETS
	.align		4
        /*0018*/ 	.byte	0x04, 0x1c
        /*001a*/ 	.short	(.L_58 - .L_57)


	//   ....[0]....
.L_57:
        /*001c*/ 	.word	0x00000050


	//----- nvinfo : EIATTR_SW_WAR
	.align		4
.L_58:
        /*0020*/ 	.byte	0x04, 0x36
        /*0022*/ 	.short	(.L_60 - .L_59)
.L_59:
        /*0024*/ 	.word	0x00000008
.L_60:


//--------------------- .nv.callgraph             --------------------------
	.section	.nv.callgraph,"",@"SHT_CUDA_CALLGRAPH"
	.align	4
	.sectionentsize	8
	.align		4
        /*0000*/ 	.word	0x00000000
	.align		4
        /*0004*/ 	.word	0xffffffff
	.align		4
        /*0008*/ 	.word	0x00000000
	.align		4
        /*000c*/ 	.word	0xfffffffe
	.align		4
        /*0010*/ 	.word	0x00000000
	.align		4
        /*0014*/ 	.word	0xfffffffd
	.align		4
        /*0018*/ 	.word	0x00000000
	.align		4
        /*001c*/ 	.word	0xfffffffc


//--------------------- .nv.constant4             --------------------------
	.section	.nv.constant4,"a",@progbits
	.align	8
	.align		8
.nv.constant4:
        /*0000*/ 	.dword	sum


//--------------------- .text.test4               --------------------------
	.section	.text.test4,"ax",@progbits
	.align	128
.text.test4:
        .type           test4,@function
        .size           test4,(.L_x_6 - test4)
        .other          test4,@"STO_CUDA_ENTRY STV_DEFAULT"
test4:
[----:B------:R-:W0:Y:S01]  /*0000*/  LDC.64 R0, c[0x4][RZ] ;  /* 0x01000000ff007b82 */ /* 0x000e220000000a00 */
[----:B------:R-:W0:Y:S02]  /*0010*/  LDCU.64 UR4, c[0x0][0x358] ;  /* 0x00006b00ff0477ac */ /* 0x000e240008000a00 */
[----:B0-----:R-:W2:Y:S02]  /*0020*/  LDG.E R2, desc[UR4][R0.64] ;  /* 0x0000000400027981 */ /* 0x001ea4000c1e1900 */
[----:B--2---:R-:W-:-:S05]  /*0030*/  IADD3 R3, PT, PT, R2, 0x6c, RZ ;  /* 0x0000006c02037810 */ /* 0x004fca0007ffe0ff */
[----:B------:R-:W-:Y:S01]  /*0040*/  STG.E desc[UR4][R0.64], R3 ;  /* 0x0000000300007986 */ /* 0x000fe2000c101904 */
[----:B------:R-:W-:Y:S05]  /*0050*/  EXIT ;  /* 0x000000000000794d */ /* 0x000fea0003800000 */
.L_x_0:
[----:B------:R-:W-:-:S00]  /*0060*/  BRA `(.L_x_0) ;  /* 0xfffffffc00fc7947 */ /* 0x000fc0000383ffff */
[----:B------:R-:W-:-:S00]  /*0070*/  NOP ;  /* 0x0000000000007918 */ /* 0x000fc00000000000 */
        /* <DEDUP_REMOVED lines=8> */
.L_x_6:


//--------------------- .text.test3               --------------------------
	.section	.text.test3,"ax",@progbits
	.align	128
.text.test3:
        .type           test3,@function
        .size           test3,(.L_x_7 - test3)
        .other          test3,@"STO_CUDA_ENTRY STV_DEFAULT"
test3:
[----:B------:R-:W0:Y:S01]  /*0000*/  LDC.64 R0, c[0x4][RZ] ;  /* 0x01000000ff007b82 */ /* 0x000e220000000a00 */
[----:B------:R-:W0:Y:S02]  /*0010*/  LDCU.64 UR4, c[0x0][0x358] ;  /* 0x00006b00ff0477ac */ /* 0x000e240008000a00 */
[----:B0-----:R0:W5:Y:S01]  /*0020*/  LDG.E R3, desc[UR4][R0.64] ;  /* 0x0000000400037981 */ /* 0x001162000c1e1900 */
[----:B------:R-:W-:Y:S02]  /*0030*/  IMAD.MOV.U32 R2, RZ, RZ, 0x1 ;  /* 0x00000001ff027424 */ /* 0x000fe400078e00ff */
[----:B------:R-:W-:-:S07]  /*0040*/  IMAD.MOV.U32 R4, RZ, RZ, RZ ;  /* 0x000000ffff047224 */ /* 0x000fce00078e00ff */
.L_x_1:
[C---:B------:R-:W-:Y:S02]  /*0050*/  IADD3 R6, PT, PT, R2.reuse, 0x2, RZ ;  /* 0x0000000202067810 */ /* 0x040fe40007ffe0ff */
[----:B------:R-:W-:Y:S01]  /*0060*/  PRMT R5, R2, 0x9910, RZ ;  /* 0x0000991002057816 */ /* 0x000fe200000000ff */
[----:B------:R-:W-:Y:S01]  /*0070*/  IMAD R2, R4, R4, R4 ;  /* 0x0000000404027224 */ /* 0x000fe200078e0204 */
[----:B------:R-:W-:-:S03]  /*0080*/  PRMT R7, R6, 0x9910, RZ ;  /* 0x0000991006077816 */ /* 0x000fc600000000ff */
[----:B------:R-:W-:Y:S01]  /*0090*/  IMAD R5, R5, R5, R4 ;  /* 0x0000000505057224 */ /* 0x000fe200078e0204 */
[----:B------:R-:W-:Y:S01]  /*00a0*/  ISETP.NE.AND P0, PT, R7, 0x9, PT ;  /* 0x000000090700780c */ /* 0x000fe20003f05270 */
[----:B------:R-:W-:-:S03]  /*00b0*/  VIADD R4, R4, 0x2 ;  /* 0x0000000204047836 */ /* 0x000fc60000000000 */
[--C-:B-----5:R-:W-:Y:S02]  /*00c0*/  IADD3 R3, PT, PT, R5, R3, R2.reuse ;  /* 0x0000000305037210 */ /* 0x120fe40007ffe002 */
[----:B------:R-:W-:Y:S02]  /*00d0*/  PRMT R2, R6, 0x7610, R2 ;  /* 0x0000761006027816 */ /* 0x000fe40000000002 */
[----:B------:R-:W-:-:S05]  /*00e0*/  IADD3 R3, PT, PT, R3, 0x1, RZ ;  /* 0x0000000103037810 */ /* 0x000fca0007ffe0ff */
[----:B------:R-:W-:Y:S05]  /*00f0*/  @P0 BRA `(.L_x_1) ;  /* 0xfffffffc00d40947 */ /* 0x000fea000383ffff */
[----:B------:R-:W-:Y:S01]  /*0100*/  STG.E desc[UR4][R0.64], R3 ;  /* 0x0000000300007986 */ /* 0x000fe2000c101904 */
[----:B------:R-:W-:Y:S05]  /*0110*/  EXIT ;  /* 0x000000000000794d */ /* 0x000fea0003800000 */
.L_x_2:
        /* <DEDUP_REMOVED lines=14> */
.L_x_7:


//--------------------- .text.test2               --------------------------
	.section	.text.test2,"ax",@progbits
	.align	128
.text.test2:
        .type           test2,@function
        .size           test2,(.L_x_8 - test2)
        .other          test2,@"STO_CUDA_ENTRY STV_DEFAULT"
test2:
[----:B------:R-:W0:Y:S01]  /*0000*/  LDC.64 R0, c[0x4][RZ] ;  /* 0x01000000ff007b82 */ /* 0x000e220000000a00 */
[----:B------:R-:W0:Y:S02]  /*0010*/  LDCU.64 UR4, c[0x0][0x358] ;  /* 0x00006b00ff0477ac */ /* 0x000e240008000a00 */
[----:B0-----:R-:W2:Y:S02]  /*0020*/  LDG.E R2, desc[UR4][R0.64] ;  /* 0x0000000400027981 */ /* 0x001ea4000c1e1900 */
[----:B--2---:R-:W-:-:S05]  /*0030*/  IADD3 R3, PT, PT, R2, 0xa8, RZ ;  /* 0x000000a802037810 */ /* 0x004fca0007ffe0ff */
[----:B------:R-:W-:Y:S01]  /*0040*/  STG.E desc[UR4][R0.64], R3 ;  /* 0x0000000300007986 */ /* 0x000fe2000c101904 */
[----:B------:R-:W-:Y:S05]  /*0050*/  EXIT ;  /* 0x000000000000794d */ /* 0x000fea0003800000 */
.L_x_3:
        /* <DEDUP_REMOVED lines=10> */
.L_x_8:


//--------------------- .text.test1               --------------------------
	.section	.text.test1,"ax",@progbits
	.align	128
.text.test1:
        .type           test1,@function
        .size           test1,(.L_x_9 - test1)
        .other          test1,@"STO_CUDA_ENTRY STV_DEFAULT"
test1:
[----:B------:R-:W0:Y:S01]  /*0000*/  LDC.64 R0, c[0x4][RZ] ;  /* 0x01000000ff007b82 */ /* 0x000e220000000a00 */
[----:B------:R-:W0:Y:S02]  /*0010*/  LDCU.64 UR4, c[0x0][0x358] ;  /* 0x00006b00ff0477ac */ /* 0x000e240008000a00 */
[----:B0-----:R-:W2:Y:S02]  /*0020*/  LDG.E R2, desc[UR4][R0.64] ;  /* 0x0000000400027981 */ /* 0x001ea4000c1e1900 */
[----:B--2---:R-:W-:-:S05]  /*0030*/  IADD3 R3, PT, PT, R2, 0xa8, RZ ;  /* 0x000000a802037810 */ /* 0x004fca0007ffe0ff */
[----:B------:R-:W-:Y:S01]  /*0040*/  STG.E desc[UR4][R0.64], R3 ;  /* 0x0000000300007986 */ /* 0x000fe2000c101904 */
[----:B------:R-:W-:Y:S05]  /*0050*/  EXIT ;  /* 0x000000000000794d */ /* 0x000fea0003800000 */
.L_x_4:
        /* <DEDUP_REMOVED lines=10> */
.L_x_9:


//--------------------- .text.test0               --------------------------
	.section	.text.test0,"ax",@progbits
	.align	128
.text.test0:
        .type           test0,@function
        .size           test0,(.L_x_10 - test0)
        .other          test0,@"STO_CUDA_ENTRY STV_DEFAULT"
test0:
[----:B------:R-:W0:Y:S01]  /*0000*/  LDC.64 R0, c[0x4][RZ] ;  /* 0x01000000ff007b82 */ /* 0x000e220000000a00 */
[----:B------:R-:W0:Y:S02]  /*0010*/  LDCU.64 UR4, c[0x0][0x358] ;  /* 0x00006b00ff0477ac */ /* 0x000e240008000a00 */
[----:B0-----:R-:W2:Y:S02]  /*0020*/  LDG.E R2, desc[UR4][R0.64] ;  /* 0x0000000400027981 */ /* 0x001ea4000c1e1900 */
[----:B--2---:R-:W-:-:S05]  /*0030*/  IADD3 R3, PT, PT, R2, 0xa8, RZ ;  /* 0x000000a802037810 */ /* 0x004fca0007ffe0ff */
[----:B------:R-:W-:Y:S01]  /*0040*/  STG.E desc[UR4][R0.64], R3 ;  /* 0x0000000300007986 */ /* 0x000fe2000c101904 */
[----:B------:R-:W-:Y:S05]  /*0050*/  EXIT ;  /* 0x000000000000794d */ /* 0x000fea0003800000 */
.L_x_5:
        /* <DEDUP_REMOVED lines=10> */
.L_x_10:


//--------------------- .nv.shared.reserved.0     --------------------------
	.section	.nv.shared.reserved.0,"aw",@nobits
	.weak		__nv_reservedSMEM_offset_0_alias
	.size		__nv_reservedSMEM_offset_0_alias, 0, 64
	.other		__nv_reservedSMEM_offset_0_alias,@"STO_CUDA_RESERVED_SHARED STV_DEFAULT"
__nv_reservedSMEM_offset_0_alias:
	.zero		0
	.zero		64


//--------------------- .nv.global                --------------------------
	.section	.nv.global,"aw",@nobits
	.align	4
.nv.global:
	.type		sum,@object
	.size		sum,(.L_0 - sum)
sum:
	.zero		4
.L_0:


//--------------------- .nv.constant0.test4       --------------------------
	.section	.nv.constant0.test4,"a",@progbits
	.sectionflags	@""
	.align	4
.nv.constant0.test4:
	.zero		896


//--------------------- .nv.constant0.test3       --------------------------
	.section	.nv.constant0.test3,"a",@progbits
	.sectionflags	@""
	.align	4
.nv.constant0.test3:
	.zero		896


//--------------------- .nv.constant0.test2       --------------------------
	.section	.nv.constant0.test2,"a",@progbits
	.sectionflags	@""
	.align	4
.nv.constant0.test2:
	.zero		896


//--------------------- .nv.constant0.test1       --------------------------
	.section	.nv.constant0.test1,"a",@progbits
	.sectionflags	@""
	.align	4
.nv.constant0.test1:
	.zero		896


//--------------------- .nv.constant0.test0       --------------------------
	.section	.nv.constant0.test0,"a",@progbits
	.sectionflags	@""
	.align	4
.nv.constant0.test0:
	.zero		896


//--------------------- SYMBOLS --------------------------

	.type		.nv.reservedSmem.offset0,@object
	.size		.nv.reservedSmem.offset0,0x4
